//
// Generated by NVIDIA NVVM Compiler
//
// Compiler Build ID: CL-36424714
// Cuda compilation tools, release 13.0, V13.0.88
// Based on NVVM 20.0.0
//

.version 9.0
.target sm_100
.address_size 64

	// .globl	_Z15matrixMulSharedPfS_S_iii
// _ZZ15matrixMulSharedPfS_S_iiiE7sharedA has been demoted
// _ZZ15matrixMulSharedPfS_S_iiiE7sharedB has been demoted

.visible .entry _Z15matrixMulSharedPfS_S_iii(
	.param .u64 .ptr .align 1 _Z15matrixMulSharedPfS_S_iii_param_0,
	.param .u64 .ptr .align 1 _Z15matrixMulSharedPfS_S_iii_param_1,
	.param .u64 .ptr .align 1 _Z15matrixMulSharedPfS_S_iii_param_2,
	.param .u32 _Z15matrixMulSharedPfS_S_iii_param_3,
	.param .u32 _Z15matrixMulSharedPfS_S_iii_param_4,
	.param .u32 _Z15matrixMulSharedPfS_S_iii_param_5
)
{
	.reg .pred 	%p<12>;
	.reg .b32 	%r<46>;
	.reg .b32 	%f<63>;
	.reg .b64 	%rd<13>;
	// demoted variable
	.shared .align 4 .b8 _ZZ15matrixMulSharedPfS_S_iiiE7sharedA[1024];
	// demoted variable
	.shared .align 4 .b8 _ZZ15matrixMulSharedPfS_S_iiiE7sharedB[1024];
	ld.param.u64 	%rd3, [_Z15matrixMulSharedPfS_S_iii_param_0];
	ld.param.u64 	%rd4, [_Z15matrixMulSharedPfS_S_iii_param_1];
	ld.param.u64 	%rd5, [_Z15matrixMulSharedPfS_S_iii_param_2];
	ld.param.u32 	%r24, [_Z15matrixMulSharedPfS_S_iii_param_3];
	ld.param.u32 	%r25, [_Z15matrixMulSharedPfS_S_iii_param_4];
	ld.param.u32 	%r26, [_Z15matrixMulSharedPfS_S_iii_param_5];
	mov.u32 	%r27, %ctaid.x;
	mov.u32 	%r28, %ctaid.y;
	mov.u32 	%r41, %tid.x;
	mov.u32 	%r43, %tid.y;
	shl.b32 	%r29, %r28, 4;
	add.s32 	%r3, %r29, %r43;
	shl.b32 	%r4, %r27, 4;
	add.s32 	%r5, %r4, %r41;
	setp.lt.s32 	%p1, %r26, -14;
	mov.f32 	%f62, 0f00000000;
	@%p1 bra 	$L__BB0_7;
	add.s32 	%r30, %r26, -1;
	shr.s32 	%r31, %r30, 31;
	shr.u32 	%r32, %r31, 28;
	add.s32 	%r33, %r30, %r32;
	shr.s32 	%r34, %r33, 4;
	neg.s32 	%r45, %r34;
	shl.b32 	%r35, %r43, 6;
	mov.u32 	%r36, _ZZ15matrixMulSharedPfS_S_iiiE7sharedA;
	add.s32 	%r6, %r36, %r35;
	shl.b32 	%r37, %r41, 2;
	add.s32 	%r7, %r6, %r37;
	mov.u32 	%r38, _ZZ15matrixMulSharedPfS_S_iiiE7sharedB;
	add.s32 	%r9, %r38, %r37;
	add.s32 	%r8, %r9, %r35;
	mad.lo.s32 	%r39, %r43, %r25, %r41;
	add.s32 	%r44, %r39, %r4;
	shl.b32 	%r12, %r25, 4;
	mad.lo.s32 	%r42, %r26, %r3, %r41;
	cvta.to.global.u64 	%rd1, %rd3;
	cvta.to.global.u64 	%rd2, %rd4;
	mov.f32 	%f62, 0f00000000;
$L__BB0_2:
	setp.ge.s32 	%p2, %r3, %r24;
	setp.ge.s32 	%p3, %r41, %r26;
	mov.f32 	%f60, 0f00000000;
	or.pred  	%p4, %p2, %p3;
	@%p4 bra 	$L__BB0_4;
	mul.wide.s32 	%rd6, %r42, 4;
	add.s64 	%rd7, %rd1, %rd6;
	ld.global.f32 	%f60, [%rd7];
$L__BB0_4:
	setp.ge.s32 	%p5, %r5, %r25;
	st.shared.f32 	[%r7], %f60;
	setp.ge.s32 	%p6, %r43, %r26;
	mov.f32 	%f61, 0f00000000;
	or.pred  	%p7, %p5, %p6;
	@%p7 bra 	$L__BB0_6;
	mul.wide.s32 	%rd8, %r44, 4;
	add.s64 	%rd9, %rd2, %rd8;
	ld.global.f32 	%f61, [%rd9];
$L__BB0_6:
	st.shared.f32 	[%r8], %f61;
	bar.sync 	0;
	ld.shared.f32 	%f12, [%r6];
	ld.shared.f32 	%f13, [%r9];
	fma.rn.f32 	%f14, %f12, %f13, %f62;
	ld.shared.f32 	%f15, [%r6+4];
	ld.shared.f32 	%f16, [%r9+64];
	fma.rn.f32 	%f17, %f15, %f16, %f14;
	ld.shared.f32 	%f18, [%r6+8];
	ld.shared.f32 	%f19, [%r9+128];
	fma.rn.f32 	%f20, %f18, %f19, %f17;
	ld.shared.f32 	%f21, [%r6+12];
	ld.shared.f32 	%f22, [%r9+192];
	fma.rn.f32 	%f23, %f21, %f22, %f20;
	ld.shared.f32 	%f24, [%r6+16];
	ld.shared.f32 	%f25, [%r9+256];
	fma.rn.f32 	%f26, %f24, %f25, %f23;
	ld.shared.f32 	%f27, [%r6+20];
	ld.shared.f32 	%f28, [%r9+320];
	fma.rn.f32 	%f29, %f27, %f28, %f26;
	ld.shared.f32 	%f30, [%r6+24];
	ld.shared.f32 	%f31, [%r9+384];
	fma.rn.f32 	%f32, %f30, %f31, %f29;
	ld.shared.f32 	%f33, [%r6+28];
	ld.shared.f32 	%f34, [%r9+448];
	fma.rn.f32 	%f35, %f33, %f34, %f32;
	ld.shared.f32 	%f36, [%r6+32];
	ld.shared.f32 	%f37, [%r9+512];
	fma.rn.f32 	%f38, %f36, %f37, %f35;
	ld.shared.f32 	%f39, [%r6+36];
	ld.shared.f32 	%f40, [%r9+576];
	fma.rn.f32 	%f41, %f39, %f40, %f38;
	ld.shared.f32 	%f42, [%r6+40];
	ld.shared.f32 	%f43, [%r9+640];
	fma.rn.f32 	%f44, %f42, %f43, %f41;
	ld.shared.f32 	%f45, [%r6+44];
	ld.shared.f32 	%f46, [%r9+704];
	fma.rn.f32 	%f47, %f45, %f46, %f44;
	ld.shared.f32 	%f48, [%r6+48];
	ld.shared.f32 	%f49, [%r9+768];
	fma.rn.f32 	%f50, %f48, %f49, %f47;
	ld.shared.f32 	%f51, [%r6+52];
	ld.shared.f32 	%f52, [%r9+832];
	fma.rn.f32 	%f53, %f51, %f52, %f50;
	ld.shared.f32 	%f54, [%r6+56];
	ld.shared.f32 	%f55, [%r9+896];
	fma.rn.f32 	%f56, %f54, %f55, %f53;
	ld.shared.f32 	%f57, [%r6+60];
	ld.shared.f32 	%f58, [%r9+960];
	fma.rn.f32 	%f62, %f57, %f58, %f56;
	bar.sync 	0;
	add.s32 	%r45, %r45, 1;
	add.s32 	%r44, %r44, %r12;
	add.s32 	%r43, %r43, 16;
	add.s32 	%r42, %r42, 16;
	add.s32 	%r41, %r41, 16;
	setp.ne.s32 	%p8, %r45, 1;
	@%p8 bra 	$L__BB0_2;
$L__BB0_7:
	setp.ge.s32 	%p9, %r3, %r24;
	setp.ge.s32 	%p10, %r5, %r25;
	or.pred  	%p11, %p9, %p10;
	@%p11 bra 	$L__BB0_9;
	mad.lo.s32 	%r40, %r25, %r3, %r5;
	cvta.to.global.u64 	%rd10, %rd5;
	mul.wide.u32 	%rd11, %r40, 4;
	add.s64 	%rd12, %rd10, %rd11;
	st.global.f32 	[%rd12], %f62;
$L__BB0_9:
	ret;

}


// ===== COMPILED SASS (sm_100) =====

	.target	sm_100

	.elftype	@"ET_EXEC"


//--------------------- .note.nv.tkinfo           --------------------------
	.section	.note.nv.tkinfo,"",@"SHT_NOTE"
	.sectionflags	@"SHF_NOTE_NV_TKINFO"
	.tkinfo
        /*0018*/ 	.word	0x00000002
        /*0030*/ 	.string	""
        /*0030*/ 	.string	"ptxas"
        /*0030*/ 	.string	"Cuda compilation tools, release 13.0, V13.0.88"
        /*0030*/ 	.string	"Build cuda_13.0.r13.0/compiler.36424714_0"
        /*0030*/ 	.string	"-arch sm_100 -m 64 "



//--------------------- .note.nv.cuinfo           --------------------------
	.section	.note.nv.cuinfo,"",@"SHT_NOTE"
	.sectionflags	@"SHF_NOTE_NV_CUINFO"
        /*0018*/ 	.short	0x0002
        /*001a*/ 	.short	0x0064
        /*001c*/ 	.short	0x0082
	.zero		2


//--------------------- .nv.info                  --------------------------
	.section	.nv.info,"",@"SHT_CUDA_INFO"
	.align	4


	//----- nvinfo : EIATTR_REGCOUNT
	.align		4
        /*0000*/ 	.byte	0x04, 0x2f
        /*0002*/ 	.short	(.L_1 - .L_0)
	.align		4
.L_0:
        /*0004*/ 	.word	index@(_Z15matrixMulSharedPfS_S_iii)
        /*0008*/ 	.word	0x00000020


	//----- nvinfo : EIATTR_FRAME_SIZE
	.align		4
.L_1:
        /*000c*/ 	.byte	0x04, 0x11
        /*000e*/ 	.short	(.L_3 - .L_2)
	.align		4
.L_2:
        /*0010*/ 	.word	index@(_Z15matrixMulSharedPfS_S_iii)
        /*0014*/ 	.word	0x00000000


	//----- nvinfo : EIATTR_MIN_STACK_SIZE
	.align		4
.L_3:
        /*0018*/ 	.byte	0x04, 0x12
        /*001a*/ 	.short	(.L_5 - .L_4)
	.align		4
.L_4:
        /*001c*/ 	.word	index@(_Z15matrixMulSharedPfS_S_iii)
        /*0020*/ 	.word	0x00000000
.L_5:


//--------------------- .nv.compat                --------------------------
	.section	.nv.compat,"",@"SHT_CUDA_COMPAT_INFO"
	.align	4
        /*0000*/ 	.byte	0x02, 0x09, 0x00, 0x00, 0x02, 0x02, 0x01, 0x00, 0x02, 0x05, 0x05, 0x00, 0x03, 0x07, 0x01, 0x01
        /*0010*/ 	.byte	0x02, 0x03, 0x00, 0x00, 0x02, 0x06, 0x01, 0x00, 0x04, 0x0b, 0x08, 0x00, 0x09, 0x00, 0x00, 0x00
        /*0020*/ 	.byte	0x00, 0x00, 0x00, 0x00


//--------------------- .nv.info._Z15matrixMulSharedPfS_S_iii --------------------------
	.section	.nv.info._Z15matrixMulSharedPfS_S_iii,"",@"SHT_CUDA_INFO"
	.sectionflags	@""
	.align	4


	//----- nvinfo : EIATTR_CUDA_API_VERSION
	.align		4
        /*0000*/ 	.byte	0x04, 0x37
        /*0002*/ 	.short	(.L_7 - .L_6)
.L_6:
        /*0004*/ 	.word	0x00000082


	//----- nvinfo : EIATTR_KPARAM_INFO
	.align		4
.L_7:
        /*0008*/ 	.byte	0x04, 0x17
        /*000a*/ 	.short	(.L_9 - .L_8)
.L_8:
        /*000c*/ 	.word	0x00000000
        /*0010*/ 	.short	0x0005
        /*0012*/ 	.short	0x0020
        /*0014*/ 	.byte	0x00, 0xf0, 0x11, 0x00


	//----- nvinfo : EIATTR_KPARAM_INFO
	.align		4
.L_9:
        /*0018*/ 	.byte	0x04, 0x17
        /*001a*/ 	.short	(.L_11 - .L_10)
.L_10:
        /*001c*/ 	.word	0x00000000
        /*0020*/ 	.short	0x0004
        /*0022*/ 	.short	0x001c
        /*0024*/ 	.byte	0x00, 0xf0, 0x11, 0x00


	//----- nvinfo : EIATTR_KPARAM_INFO
	.align		4
.L_11:
        /*0028*/ 	.byte	0x04, 0x17
        /*002a*/ 	.short	(.L_13 - .L_12)
.L_12:
        /*002c*/ 	.word	0x00000000
        /*0030*/ 	.short	0x0003
        /*0032*/ 	.short	0x0018
        /*0034*/ 	.byte	0x00, 0xf0, 0x11, 0x00


	//----- nvinfo : EIATTR_KPARAM_INFO
	.align		4
.L_13:
        /*0038*/ 	.byte	0x04, 0x17
        /*003a*/ 	.short	(.L_15 - .L_14)
.L_14:
        /*003c*/ 	.word	0x00000000
        /*0040*/ 	.short	0x0002
        /*0042*/ 	.short	0x0010
        /*0044*/ 	.byte	0x00, 0xf5, 0x21, 0x00


	//----- nvinfo : EIATTR_KPARAM_INFO
	.align		4
.L_15:
        /*0048*/ 	.byte	0x04, 0x17
        /*004a*/ 	.short	(.L_17 - .L_16)
.L_16:
        /*004c*/ 	.word	0x00000000
        /*0050*/ 	.short	0x0001
        /*0052*/ 	.short	0x0008
        /*0054*/ 	.byte	0x00, 0xf5, 0x21, 0x00


	//----- nvinfo : EIATTR_KPARAM_INFO
	.align		4
.L_17:
        /*0058*/ 	.byte	0x04, 0x17
        /*005a*/ 	.short	(.L_19 - .L_18)
.L_18:
        /*005c*/ 	.word	0x00000000
        /*0060*/ 	.short	0x0000
        /*0062*/ 	.short	0x0000
        /*0064*/ 	.byte	0x00, 0xf5, 0x21, 0x00


	//----- nvinfo : EIATTR_SPARSE_MMA_MASK
	.align		4
.L_19:
        /*0068*/ 	.byte	0x03, 0x50
        /*006a*/ 	.short	0x0000


	//----- nvinfo : EIATTR_MAXREG_COUNT
	.align		4
        /*006c*/ 	.byte	0x03, 0x1b
        /*006e*/ 	.short	0x00ff


	//----- nvinfo : EIATTR_NUM_BARRIERS
	.align		4
        /*0070*/ 	.byte	0x02, 0x4c
        /*0072*/ 	.byte	0x01
	.zero		1


	//----- nvinfo : EIATTR_MERCURY_ISA_VERSION
	.align		4
        /*0074*/ 	.byte	0x03, 0x5f
        /*0076*/ 	.short	0x0101


	//----- nvinfo : EIATTR_VRC_CTA_INIT_COUNT
	.align		4
        /*0078*/ 	.byte	0x02, 0x4a
	.zero		1
	.zero		1


	//----- nvinfo : EIATTR_EXIT_INSTR_OFFSETS
	.align		4
        /*007c*/ 	.byte	0x04, 0x1c
        /*007e*/ 	.short	(.L_21 - .L_20)


	//   ....[0]....
.L_20:
        /*0080*/ 	.word	0x00000600


	//   ....[1]....
        /*0084*/ 	.word	0x00000650


	//----- nvinfo : EIATTR_CBANK_PARAM_SIZE
	.align		4
.L_21:
        /*0088*/ 	.byte	0x03, 0x19
        /*008a*/ 	.short	0x0024


	//----- nvinfo : EIATTR_PARAM_CBANK
	.align		4
        /*008c*/ 	.byte	0x04, 0x0a
        /*008e*/ 	.short	(.L_23 - .L_22)
	.align		4
.L_22:
        /*0090*/ 	.word	index@(.nv.constant0._Z15matrixMulSharedPfS_S_iii)
        /*0094*/ 	.short	0x0380
        /*0096*/ 	.short	0x0024


	//----- nvinfo : EIATTR_SW_WAR
	.align		4
.L_23:
        /*0098*/ 	.byte	0x04, 0x36
        /*009a*/ 	.short	(.L_25 - .L_24)
.L_24:
        /*009c*/ 	.word	0x00000008
.L_25:


//--------------------- .nv.callgraph             --------------------------
	.section	.nv.callgraph,"",@"SHT_CUDA_CALLGRAPH"
	.align	4
	.sectionentsize	8
	.align		4
        /*0000*/ 	.word	0x00000000
	.align		4
        /*0004*/ 	.word	0xffffffff
	.align		4
        /*0008*/ 	.word	0x00000000
	.align		4
        /*000c*/ 	.word	0xfffffffe
	.align		4
        /*0010*/ 	.word	0x00000000
	.align		4
        /*0014*/ 	.word	0xfffffffd
	.align		4
        /*0018*/ 	.word	0x00000000
	.align		4
        /*001c*/ 	.word	0xfffffffc


//--------------------- .text._Z15matrixMulSharedPfS_S_iii --------------------------
	.section	.text._Z15matrixMulSharedPfS_S_iii,"ax",@progbits
	.align	128
        .global         _Z15matrixMulSharedPfS_S_iii
        .type           _Z15matrixMulSharedPfS_S_iii,@function
        .size           _Z15matrixMulSharedPfS_S_iii,(.L_x_3 - _Z15matrixMulSharedPfS_S_iii)
        .other          _Z15matrixMulSharedPfS_S_iii,@"STO_CUDA_ENTRY STV_DEFAULT"
_Z15matrixMulSharedPfS_S_iii:
.text._Z15matrixMulSharedPfS_S_iii:
[----:B------:R-:W-:Y:S01]  /*0000*/  LDC R1, c[0x0][0x37c] ;  /* 0x0000df00ff017b82 */ /* 0x000fe20000000800 */
[----:B------:R-:W0:Y:S01]  /*0010*/  S2R R2, SR_CTAID.Y ;  /* 0x0000000000027919 */ /* 0x000e220000002600 */
[----:B------:R-:W1:Y:S01]  /*0020*/  LDCU UR9, c[0x0][0x3a0] ;  /* 0x00007400ff0977ac */ /* 0x000e620008000800 */
[----:B------:R-:W-:Y:S01]  /*0030*/  HFMA2 R21, -RZ, RZ, 0, 0 ;  /* 0x00000000ff157431 */ /* 0x000fe200000001ff */
[----:B------:R-:W0:Y:S01]  /*0040*/  S2R R0, SR_TID.Y ;  /* 0x0000000000007919 */ /* 0x000e220000002200 */
[----:B------:R-:W2:Y:S01]  /*0050*/  LDCU.64 UR10, c[0x0][0x358] ;  /* 0x00006b00ff0a77ac */ /* 0x000ea20008000a00 */
[----:B------:R-:W3:Y:S01]  /*0060*/  S2R R4, SR_CTAID.X ;  /* 0x0000000000047919 */ /* 0x000ee20000002500 */
[----:B------:R-:W3:Y:S01]  /*0070*/  S2R R13, SR_TID.X ;  /* 0x00000000000d7919 */ /* 0x000ee20000002100 */
[----:B-1----:R-:W-:Y:S01]  /*0080*/  UISETP.GE.AND UP0, UPT, UR9, -0xe, UPT ;  /* 0xfffffff20900788c */ /* 0x002fe2000bf06270 */
[----:B0-----:R-:W-:Y:S02]  /*0090*/  LEA R2, R2, R0, 0x4 ;  /* 0x0000000002027211 */ /* 0x001fe400078e20ff */
[----:B---3--:R-:W-:-:S06]  /*00a0*/  LEA R3, R4, R13, 0x4 ;  /* 0x0000000d04037211 */ /* 0x008fcc00078e20ff */
[----:B--2---:R-:W-:Y:S05]  /*00b0*/  BRA.U !UP0, `(.L_x_0) ;  /* 0x0000000508447547 */ /* 0x004fea000b800000 */
[----:B------:R-:W0:Y:S01]  /*00c0*/  S2UR UR7, SR_CgaCtaId ;  /* 0x00000000000779c3 */ /* 0x000e220000008800 */
[----:B------:R-:W1:Y:S01]  /*00d0*/  LDCU UR12, c[0x0][0x39c] ;  /* 0x00007380ff0c77ac */ /* 0x000e620008000800 */
[----:B------:R-:W-:Y:S01]  /*00e0*/  MOV R21, RZ ;  /* 0x000000ff00157202 */ /* 0x000fe20000000f00 */
[----:B------:R-:W-:Y:S01]  /*00f0*/  IMAD R12, R2, UR9, R13 ;  /* 0x00000009020c7c24 */ /* 0x000fe2000f8e020d */
[----:B------:R-:W-:Y:S01]  /*0100*/  UMOV UR6, 0x400 ;  /* 0x0000040000067882 */ /* 0x000fe20000000000 */
[----:B------:R-:W-:-:S03]  /*0110*/  UIADD3 UR4, UPT, UPT, UR9, -0x1, URZ ;  /* 0xffffffff09047890 */ /* 0x000fc6000fffe0ff */
[----:B------:R-:W2:Y:S01]  /*0120*/  LDC R14, c[0x0][0x39c] ;  /* 0x0000e700ff0e7b82 */ /* 0x000ea20000000800 */
[----:B------:R-:W3:Y:S01]  /*0130*/  LDCU UR14, c[0x0][0x3a0] ;  /* 0x00007400ff0e77ac */ /* 0x000ee20008000800 */
[----:B------:R-:W-:Y:S01]  /*0140*/  USHF.R.S32.HI UR5, URZ, 0x1f, UR4 ;  /* 0x0000001fff057899 */ /* 0x000fe20008011404 */
[----:B------:R-:W4:Y:S03]  /*0150*/  LDCU UR13, c[0x0][0x398] ;  /* 0x00007300ff0d77ac */ /* 0x000f260008000800 */
[----:B------:R-:W-:Y:S01]  /*0160*/  ULEA.HI UR5, UR5, UR4, URZ, 0x4 ;  /* 0x0000000405057291 */ /* 0x000fe2000f8f20ff */
[----:B-1----:R-:W-:-:S03]  /*0170*/  IMAD R19, R0, UR12, R13 ;  /* 0x0000000c00137c24 */ /* 0x002fc6000f8e020d */
[----:B------:R-:W-:Y:S02]  /*0180*/  USHF.R.S32.HI UR5, URZ, 0x4, UR5 ;  /* 0x00000004ff057899 */ /* 0x000fe40008011405 */
[----:B0-----:R-:W-:Y:S01]  /*0190*/  ULEA UR8, UR7, UR6, 0x18 ;  /* 0x0000000607087291 */ /* 0x001fe2000f8ec0ff */
[----:B------:R-:W-:Y:S01]  /*01a0*/  LEA R19, R4, R19, 0x4 ;  /* 0x0000001304137211 */ /* 0x000fe200078e20ff */
[----:B------:R-:W-:Y:S02]  /*01b0*/  UIADD3 UR6, UPT, UPT, UR6, 0x400, URZ ;  /* 0x0000040006067890 */ /* 0x000fe4000fffe0ff */
[----:B------:R-:W-:Y:S02]  /*01c0*/  UIADD3 UR5, UPT, UPT, -UR5, URZ, URZ ;  /* 0x000000ff05057290 */ /* 0x000fe4000fffe1ff */
[----:B------:R-:W-:Y:S01]  /*01d0*/  ULEA UR6, UR7, UR6, 0x18 ;  /* 0x0000000607067291 */ /* 0x000fe2000f8ec0ff */
[----:B------:R-:W-:-:S04]  /*01e0*/  LEA R16, R0, UR8, 0x6 ;  /* 0x0000000800107c11 */ /* 0x000fc8000f8e30ff */
[C---:B------:R-:W-:Y:S02]  /*01f0*/  LEA R18, R13.reuse, R16, 0x2 ;  /* 0x000000100d127211 */ /* 0x040fe400078e10ff */
[----:B------:R-:W-:-:S04]  /*0200*/  LEA R17, R13, UR6, 0x2 ;  /* 0x000000060d117c11 */ /* 0x000fc8000f8e10ff */
[----:B---34-:R-:W-:-:S07]  /*0210*/  LEA R15, R0, R17, 0x6 ;  /* 0x00000011000f7211 */ /* 0x018fce00078e30ff */
.L_x_1:
[----:B------:R-:W-:Y:S01]  /*0220*/  ISETP.GE.AND P1, PT, R13, UR14, PT ;  /* 0x0000000e0d007c0c */ /* 0x000fe2000bf26270 */
[----:B------:R-:W-:Y:S01]  /*0230*/  HFMA2 R22, -RZ, RZ, 0, 0 ;  /* 0x00000000ff167431 */ /* 0x000fe200000001ff */
[----:B------:R-:W-:Y:S02]  /*0240*/  ISETP.GE.AND P0, PT, R0, UR14, PT ;  /* 0x0000000e00007c0c */ /* 0x000fe4000bf06270 */
[----:B------:R-:W-:Y:S02]  /*0250*/  ISETP.GE.OR P1, PT, R2, UR13, P1 ;  /* 0x0000000d02007c0c */ /* 0x000fe40008f26670 */
[----:B--2---:R-:W-:Y:S02]  /*0260*/  ISETP.GE.OR P0, PT, R3, R14, P0 ;  /* 0x0000000e0300720c */ /* 0x004fe40000706670 */
[----:B------:R-:W-:-:S09]  /*0270*/  MOV R29, RZ ;  /* 0x000000ff001d7202 */ /* 0x000fd20000000f00 */
[----:B------:R-:W0:Y:S08]  /*0280*/  @!P1 LDC.64 R6, c[0x0][0x380] ;  /* 0x0000e000ff069b82 */ /* 0x000e300000000a00 */
[----:B------:R-:W1:Y:S01]  /*0290*/  @!P0 LDC.64 R4, c[0x0][0x388] ;  /* 0x0000e200ff048b82 */ /* 0x000e620000000a00 */
[----:B0-----:R-:W-:-:S05]  /*02a0*/  @!P1 IMAD.WIDE R6, R12, 0x4, R6 ;  /* 0x000000040c069825 */ /* 0x001fca00078e0206 */
[----:B------:R-:W2:Y:S01]  /*02b0*/  @!P1 LDG.E R29, desc[UR10][R6.64] ;  /* 0x0000000a061d9981 */ /* 0x000ea2000c1e1900 */
[----:B-1----:R-:W-:-:S05]  /*02c0*/  @!P0 IMAD.WIDE R24, R19, 0x4, R4 ;  /* 0x0000000413188825 */ /* 0x002fca00078e0204 */
[----:B------:R-:W3:Y:S01]  /*02d0*/  @!P0 LDG.E R22, desc[UR10][R24.64] ;  /* 0x0000000a18168981 */ /* 0x000ee2000c1e1900 */
[----:B------:R-:W-:-:S04]  /*02e0*/  UIADD3 UR5, UPT, UPT, UR5, 0x1, URZ ;  /* 0x0000000105057890 */ /* 0x000fc8000fffe0ff */
[----:B------:R-:W-:Y:S01]  /*02f0*/  UISETP.NE.AND UP0, UPT, UR5, 0x1, UPT ;  /* 0x000000010500788c */ /* 0x000fe2000bf05270 */
[----:B------:R-:W-:Y:S02]  /*0300*/  IADD3 R0, PT, PT, R0, 0x10, RZ ;  /* 0x0000001000007810 */ /* 0x000fe40007ffe0ff */
[----:B------:R-:W-:Y:S02]  /*0310*/  IADD3 R13, PT, PT, R13, 0x10, RZ ;  /* 0x000000100d0d7810 */ /* 0x000fe40007ffe0ff */
[----:B------:R-:W-:Y:S02]  /*0320*/  IADD3 R12, PT, PT, R12, 0x10, RZ ;  /* 0x000000100c0c7810 */ /* 0x000fe40007ffe0ff */
[----:B------:R-:W-:Y:S01]  /*0330*/  LEA R19, R14, R19, 0x4 ;  /* 0x000000130e137211 */ /* 0x000fe200078e20ff */
[----:B--2---:R-:W-:Y:S04]  /*0340*/  STS [R18], R29 ;  /* 0x0000001d12007388 */ /* 0x004fe80000000800 */
[----:B---3--:R-:W-:Y:S01]  /*0350*/  STS [R15], R22 ;  /* 0x000000160f007388 */ /* 0x008fe20000000800 */
[----:B------:R-:W-:Y:S06]  /*0360*/  BAR.SYNC.DEFER_BLOCKING 0x0 ;  /* 0x0000000000007b1d */ /* 0x000fec0000010000 */
[----:B------:R-:W-:Y:S04]  /*0370*/  LDS R28, [R17] ;  /* 0x00000000111c7984 */ /* 0x000fe80000000800 */
[----:B------:R-:W0:Y:S04]  /*0380*/  LDS.128 R8, [R16] ;  /* 0x0000000010087984 */ /* 0x000e280000000c00 */
[----:B------:R-:W1:Y:S04]  /*0390*/  LDS R29, [R17+0x40] ;  /* 0x00004000111d7984 */ /* 0x000e680000000800 */
[----:B------:R-:W2:Y:S04]  /*03a0*/  LDS R27, [R17+0x80] ;  /* 0x00008000111b7984 */ /* 0x000ea80000000800 */
[----:B------:R-:W3:Y:S04]  /*03b0*/  LDS R26, [R17+0xc0] ;  /* 0x0000c000111a7984 */ /* 0x000ee80000000800 */
[----:B------:R-:W-:Y:S04]  /*03c0*/  LDS R23, [R17+0x100] ;  /* 0x0001000011177984 */ /* 0x000fe80000000800 */
[----:B------:R-:W4:Y:S04]  /*03d0*/  LDS.128 R4, [R16+0x10] ;  /* 0x0000100010047984 */ /* 0x000f280000000c00 */
[----:B------:R-:W5:Y:S04]  /*03e0*/  LDS R20, [R17+0x140] ;  /* 0x0001400011147984 */ /* 0x000f680000000800 */
[----:B------:R-:W5:Y:S04]  /*03f0*/  LDS R25, [R17+0x180] ;  /* 0x0001800011197984 */ /* 0x000f680000000800 */
[----:B------:R-:W5:Y:S04]  /*0400*/  LDS R22, [R17+0x1c0] ;  /* 0x0001c00011167984 */ /* 0x000f680000000800 */
[----:B------:R-:W-:Y:S01]  /*0410*/  LDS R24, [R17+0x240] ;  /* 0x0002400011187984 */ /* 0x000fe20000000800 */
[----:B0-----:R-:W-:-:S03]  /*0420*/  FFMA R8, R8, R28, R21 ;  /* 0x0000001c08087223 */ /* 0x001fc60000000015 */
[----:B------:R-:W-:Y:S01]  /*0430*/  LDS R21, [R17+0x200] ;  /* 0x0002000011157984 */ /* 0x000fe20000000800 */
[----:B-1----:R-:W-:-:S04]  /*0440*/  FFMA R8, R29, R9, R8 ;  /* 0x000000091d087223 */ /* 0x002fc80000000008 */
[----:B--2---:R-:W-:-:S04]  /*0450*/  FFMA R27, R27, R10, R8 ;  /* 0x0000000a1b1b7223 */ /* 0x004fc80000000008 */
[----:B---3--:R-:W-:Y:S02]  /*0460*/  FFMA R27, R26, R11, R27 ;  /* 0x0000000b1a1b7223 */ /* 0x008fe4000000001b */
[----:B------:R-:W0:Y:S02]  /*0470*/  LDS.128 R8, [R16+0x20] ;  /* 0x0000200010087984 */ /* 0x000e240000000c00 */
[----:B----4-:R-:W-:-:S04]  /*0480*/  FFMA R23, R4, R23, R27 ;  /* 0x0000001704177223 */ /* 0x010fc8000000001b */
[----:B-----5:R-:W-:Y:S02]  /*0490*/  FFMA R20, R20, R5, R23 ;  /* 0x0000000514147223 */ /* 0x020fe40000000017 */
[----:B------:R-:W1:Y:S02]  /*04a0*/  LDS R23, [R17+0x280] ;  /* 0x0002800011177984 */ /* 0x000e640000000800 */
[----:B------:R-:W-:Y:S02]  /*04b0*/  FFMA R25, R25, R6, R20 ;  /* 0x0000000619197223 */ /* 0x000fe40000000014 */
[----:B------:R-:W2:Y:S02]  /*04c0*/  LDS R20, [R17+0x2c0] ;  /* 0x0002c00011147984 */ /* 0x000ea40000000800 */
[----:B------:R-:W-:Y:S02]  /*04d0*/  FFMA R27, R22, R7, R25 ;  /* 0x00000007161b7223 */ /* 0x000fe40000000019 */
[----:B------:R-:W-:Y:S04]  /*04e0*/  LDS R25, [R17+0x300] ;  /* 0x0003000011197984 */ /* 0x000fe80000000800 */
[----:B------:R-:W3:Y:S04]  /*04f0*/  LDS.128 R4, [R16+0x30] ;  /* 0x0000300010047984 */ /* 0x000ee80000000c00 */
[----:B------:R-:W4:Y:S01]  /*0500*/  LDS R22, [R17+0x340] ;  /* 0x0003400011167984 */ /* 0x000f220000000800 */
[----:B0-----:R-:W-:-:S03]  /*0510*/  FFMA R27, R8, R21, R27 ;  /* 0x00000015081b7223 */ /* 0x001fc6000000001b */
[----:B------:R-:W0:Y:S04]  /*0520*/  LDS R21, [R17+0x380] ;  /* 0x0003800011157984 */ /* 0x000e280000000800 */
[----:B------:R-:W5:Y:S01]  /*0530*/  LDS R8, [R17+0x3c0] ;  /* 0x0003c00011087984 */ /* 0x000f620000000800 */
[----:B------:R-:W-:-:S04]  /*0540*/  FFMA R24, R24, R9, R27 ;  /* 0x0000000918187223 */ /* 0x000fc8000000001b */
[----:B-1----:R-:W-:-:S04]  /*0550*/  FFMA R23, R23, R10, R24 ;  /* 0x0000000a17177223 */ /* 0x002fc80000000018 */
[----:B--2---:R-:W-:-:S04]  /*0560*/  FFMA R11, R20, R11, R23 ;  /* 0x0000000b140b7223 */ /* 0x004fc80000000017 */
[----:B---3--:R-:W-:-:S04]  /*0570*/  FFMA R11, R4, R25, R11 ;  /* 0x00000019040b7223 */ /* 0x008fc8000000000b */
[----:B----4-:R-:W-:-:S04]  /*0580*/  FFMA R22, R22, R5, R11 ;  /* 0x0000000516167223 */ /* 0x010fc8000000000b */
[----:B0-----:R-:W-:-:S04]  /*0590*/  FFMA R21, R21, R6, R22 ;  /* 0x0000000615157223 */ /* 0x001fc80000000016 */
[----:B-----5:R-:W-:Y:S01]  /*05a0*/  FFMA R21, R8, R7, R21 ;  /* 0x0000000708157223 */ /* 0x020fe20000000015 */
[----:B------:R-:W-:Y:S06]  /*05b0*/  BAR.SYNC.DEFER_BLOCKING 0x0 ;  /* 0x0000000000007b1d */ /* 0x000fec0000010000 */
[----:B------:R-:W-:Y:S05]  /*05c0*/  BRA.U UP0, `(.L_x_1) ;  /* 0xfffffffd00147547 */ /* 0x000fea000b83ffff */
.L_x_0:
[----:B------:R-:W0:Y:S02]  /*05d0*/  LDCU.64 UR4, c[0x0][0x398] ;  /* 0x00007300ff0477ac */ /* 0x000e240008000a00 */
[----:B0-----:R-:W-:-:S04]  /*05e0*/  ISETP.GE.AND P0, PT, R3, UR5, PT ;  /* 0x0000000503007c0c */ /* 0x001fc8000bf06270 */
[----:B------:R-:W-:-:S13]  /*05f0*/  ISETP.GE.OR P0, PT, R2, UR4, P0 ;  /* 0x0000000402007c0c */ /* 0x000fda0008706670 */
[----:B------:R-:W-:Y:S05]  /*0600*/  @P0 EXIT ;  /* 0x000000000000094d */ /* 0x000fea0003800000 */
[----:B------:R-:W0:Y:S01]  /*0610*/  LDC.64 R4, c[0x0][0x390] ;  /* 0x0000e400ff047b82 */ /* 0x000e220000000a00 */
[----:B------:R-:W-:-:S04]  /*0620*/  IMAD R3, R2, UR5, R3 ;  /* 0x0000000502037c24 */ /* 0x000fc8000f8e0203 */
[----:B0-----:R-:W-:-:S05]  /*0630*/  IMAD.WIDE.U32 R2, R3, 0x4, R4 ;  /* 0x0000000403027825 */ /* 0x001fca00078e0004 */
[----:B------:R-:W-:Y:S01]  /*0640*/  STG.E desc[UR10][R2.64], R21 ;  /* 0x0000001502007986 */ /* 0x000fe2000c10190a */
[----:B------:R-:W-:Y:S05]  /*0650*/  EXIT ;  /* 0x000000000000794d */ /* 0x000fea0003800000 */
.L_x_2:
[----:B------:R-:W-:-:S00]  /*0660*/  BRA `(.L_x_2) ;  /* 0xfffffffc00fc7947 */ /* 0x000fc0000383ffff */
[----:B------:R-:W-:-:S00]  /*0670*/  NOP ;  /* 0x0000000000007918 */ /* 0x000fc00000000000 */
        /* <DEDUP_REMOVED lines=8> */
.L_x_3:


//--------------------- .nv.shared._Z15matrixMulSharedPfS_S_iii --------------------------
	.section	.nv.shared._Z15matrixMulSharedPfS_S_iii,"aw",@nobits
	.sectionflags	@""
	.align	4
.nv.shared._Z15matrixMulSharedPfS_S_iii:
	.zero		3072


//--------------------- .nv.shared.reserved.0     --------------------------
	.section	.nv.shared.reserved.0,"aw",@nobits
	.weak		__nv_reservedSMEM_offset_0_alias
	.size		__nv_reservedSMEM_offset_0_alias, 0, 64
	.other		__nv_reservedSMEM_offset_0_alias,@"STO_CUDA_RESERVED_SHARED STV_DEFAULT"
__nv_reservedSMEM_offset_0_alias:
	.zero		0
	.zero		64


//--------------------- .nv.constant0._Z15matrixMulSharedPfS_S_iii --------------------------
	.section	.nv.constant0._Z15matrixMulSharedPfS_S_iii,"a",@progbits
	.sectionflags	@""
	.align	4
.nv.constant0._Z15matrixMulSharedPfS_S_iii:
	.zero		932


//--------------------- SYMBOLS --------------------------

	.type		.nv.reservedSmem.offset0,@object
	.size		.nv.reservedSmem.offset0,0x4
	.type		.nv.reservedSmem.cap,@object
	.size		.nv.reservedSmem.cap,0x4
